//
// Generated by NVIDIA NVVM Compiler
//
// Compiler Build ID: CL-36424714
// Cuda compilation tools, release 13.0, V13.0.88
// Based on NVVM 20.0.0
//

.version 9.0
.target sm_100
.address_size 64

	// .globl	K_SYNC_UINT_DEP128

.visible .entry K_SYNC_UINT_DEP128(
	.param .u64 .ptr .align 1 K_SYNC_UINT_DEP128_param_0,
	.param .u64 .ptr .align 1 K_SYNC_UINT_DEP128_param_1,
	.param .u32 K_SYNC_UINT_DEP128_param_2,
	.param .u32 K_SYNC_UINT_DEP128_param_3,
	.param .u32 K_SYNC_UINT_DEP128_param_4
)
{


	ret;

}


// ===== COMPILED SASS (sm_100) =====

	.target	sm_100

	.elftype	@"ET_EXEC"


//--------------------- .note.nv.tkinfo           --------------------------
	.section	.note.nv.tkinfo,"",@"SHT_NOTE"
	.sectionflags	@"SHF_NOTE_NV_TKINFO"
	.tkinfo
        /*0018*/ 	.word	0x00000002
        /*0030*/ 	.string	""
        /*0030*/ 	.string	"ptxas"
        /*0030*/ 	.string	"Cuda compilation tools, release 13.0, V13.0.88"
        /*0030*/ 	.string	"Build cuda_13.0.r13.0/compiler.36424714_0"
        /*0030*/ 	.string	"-arch sm_100 -m 64 "



//--------------------- .note.nv.cuinfo           --------------------------
	.section	.note.nv.cuinfo,"",@"SHT_NOTE"
	.sectionflags	@"SHF_NOTE_NV_CUINFO"
        /*0018*/ 	.short	0x0002
        /*001a*/ 	.short	0x0064
        /*001c*/ 	.short	0x0082
	.zero		2


//--------------------- .nv.info                  --------------------------
	.section	.nv.info,"",@"SHT_CUDA_INFO"
	.align	4


	//----- nvinfo : EIATTR_REGCOUNT
	.align		4
        /*0000*/ 	.byte	0x04, 0x2f
        /*0002*/ 	.short	(.L_1 - .L_0)
	.align		4
.L_0:
        /*0004*/ 	.word	index@(K_SYNC_UINT_DEP128)
        /*0008*/ 	.word	0x00000004


	//----- nvinfo : EIATTR_FRAME_SIZE
	.align		4
.L_1:
        /*000c*/ 	.byte	0x04, 0x11
        /*000e*/ 	.short	(.L_3 - .L_2)
	.align		4
.L_2:
        /*0010*/ 	.word	index@(K_SYNC_UINT_DEP128)
        /*0014*/ 	.word	0x00000000


	//----- nvinfo : EIATTR_MIN_STACK_SIZE
	.align		4
.L_3:
        /*0018*/ 	.byte	0x04, 0x12
        /*001a*/ 	.short	(.L_5 - .L_4)
	.align		4
.L_4:
        /*001c*/ 	.word	index@(K_SYNC_UINT_DEP128)
        /*0020*/ 	.word	0x00000000
.L_5:


//--------------------- .nv.compat                --------------------------
	.section	.nv.compat,"",@"SHT_CUDA_COMPAT_INFO"
	.align	4
        /*0000*/ 	.byte	0x02, 0x09, 0x00, 0x00, 0x02, 0x02, 0x01, 0x00, 0x02, 0x05, 0x05, 0x00, 0x03, 0x07, 0x01, 0x01
        /*0010*/ 	.byte	0x02, 0x03, 0x00, 0x00, 0x02, 0x06, 0x01, 0x00, 0x04, 0x0b, 0x08, 0x00, 0x09, 0x00, 0x00, 0x00
        /*0020*/ 	.byte	0x00, 0x00, 0x00, 0x00


//--------------------- .nv.info.K_SYNC_UINT_DEP128 --------------------------
	.section	.nv.info.K_SYNC_UINT_DEP128,"",@"SHT_CUDA_INFO"
	.sectionflags	@""
	.align	4


	//----- nvinfo : EIATTR_CUDA_API_VERSION
	.align		4
        /*0000*/ 	.byte	0x04, 0x37
        /*0002*/ 	.short	(.L_7 - .L_6)
.L_6:
        /*0004*/ 	.word	0x00000082


	//----- nvinfo : EIATTR_KPARAM_INFO
	.align		4
.L_7:
        /*0008*/ 	.byte	0x04, 0x17
        /*000a*/ 	.short	(.L_9 - .L_8)
.L_8:
        /*000c*/ 	.word	0x00000000
        /*0010*/ 	.short	0x0004
        /*0012*/ 	.short	0x0018
        /*0014*/ 	.byte	0x00, 0xf0, 0x11, 0x00


	//----- nvinfo : EIATTR_KPARAM_INFO
	.align		4
.L_9:
        /*0018*/ 	.byte	0x04, 0x17
        /*001a*/ 	.short	(.L_11 - .L_10)
.L_10:
        /*001c*/ 	.word	0x00000000
        /*0020*/ 	.short	0x0003
        /*0022*/ 	.short	0x0014
        /*0024*/ 	.byte	0x00, 0xf0, 0x11, 0x00


	//----- nvinfo : EIATTR_KPARAM_INFO
	.align		4
.L_11:
        /*0028*/ 	.byte	0x04, 0x17
        /*002a*/ 	.short	(.L_13 - .L_12)
.L_12:
        /*002c*/ 	.word	0x00000000
        /*0030*/ 	.short	0x0002
        /*0032*/ 	.short	0x0010
        /*0034*/ 	.byte	0x00, 0xf0, 0x11, 0x00


	//----- nvinfo : EIATTR_KPARAM_INFO
	.align		4
.L_13:
        /*0038*/ 	.byte	0x04, 0x17
        /*003a*/ 	.short	(.L_15 - .L_14)
.L_14:
        /*003c*/ 	.word	0x00000000
        /*0040*/ 	.short	0x0001
        /*0042*/ 	.short	0x0008
        /*0044*/ 	.byte	0x00, 0xf5, 0x21, 0x00


	//----- nvinfo : EIATTR_KPARAM_INFO
	.align		4
.L_15:
        /*0048*/ 	.byte	0x04, 0x17
        /*004a*/ 	.short	(.L_17 - .L_16)
.L_16:
        /*004c*/ 	.word	0x00000000
        /*0050*/ 	.short	0x0000
        /*0052*/ 	.short	0x0000
        /*0054*/ 	.byte	0x00, 0xf5, 0x21, 0x00


	//----- nvinfo : EIATTR_SPARSE_MMA_MASK
	.align		4
.L_17:
        /*0058*/ 	.byte	0x03, 0x50
        /*005a*/ 	.short	0x0000


	//----- nvinfo : EIATTR_MAXREG_COUNT
	.align		4
        /*005c*/ 	.byte	0x03, 0x1b
        /*005e*/ 	.short	0x00ff


	//----- nvinfo : EIATTR_MERCURY_ISA_VERSION
	.align		4
        /*0060*/ 	.byte	0x03, 0x5f
        /*0062*/ 	.short	0x0101


	//----- nvinfo : EIATTR_VRC_CTA_INIT_COUNT
	.align		4
        /*0064*/ 	.byte	0x02, 0x4a
	.zero		1
	.zero		1


	//----- nvinfo : EIATTR_EXIT_INSTR_OFFSETS
	.align		4
        /*0068*/ 	.byte	0x04, 0x1c
        /*006a*/ 	.short	(.L_19 - .L_18)


	//   ....[0]....
.L_18:
        /*006c*/ 	.word	0x00000010


	//----- nvinfo : EIATTR_CBANK_PARAM_SIZE
	.align		4
.L_19:
        /*0070*/ 	.byte	0x03, 0x19
        /*0072*/ 	.short	0x001c


	//----- nvinfo : EIATTR_PARAM_CBANK
	.align		4
        /*0074*/ 	.byte	0x04, 0x0a
        /*0076*/ 	.short	(.L_21 - .L_20)
	.align		4
.L_20:
        /*0078*/ 	.word	index@(.nv.constant0.K_SYNC_UINT_DEP128)
        /*007c*/ 	.short	0x0380
        /*007e*/ 	.short	0x001c


	//----- nvinfo : EIATTR_SW_WAR
	.align		4
.L_21:
        /*0080*/ 	.byte	0x04, 0x36
        /*0082*/ 	.short	(.L_23 - .L_22)
.L_22:
        /*0084*/ 	.word	0x00000008
.L_23:


//--------------------- .nv.callgraph             --------------------------
	.section	.nv.callgraph,"",@"SHT_CUDA_CALLGRAPH"
	.align	4
	.sectionentsize	8
	.align		4
        /*0000*/ 	.word	0x00000000
	.align		4
        /*0004*/ 	.word	0xffffffff
	.align		4
        /*0008*/ 	.word	0x00000000
	.align		4
        /*000c*/ 	.word	0xfffffffe
	.align		4
        /*0010*/ 	.word	0x00000000
	.align		4
        /*0014*/ 	.word	0xfffffffd
	.align		4
        /*0018*/ 	.word	0x00000000
	.align		4
        /*001c*/ 	.word	0xfffffffc


//--------------------- .text.K_SYNC_UINT_DEP128  --------------------------
	.section	.text.K_SYNC_UINT_DEP128,"ax",@progbits
	.align	128
        .global         K_SYNC_UINT_DEP128
        .type           K_SYNC_UINT_DEP128,@function
        .size           K_SYNC_UINT_DEP128,(.L_x_1 - K_SYNC_UINT_DEP128)
        .other          K_SYNC_UINT_DEP128,@"STO_CUDA_ENTRY STV_DEFAULT"
K_SYNC_UINT_DEP128:
.text.K_SYNC_UINT_DEP128:
[----:B------:R-:W-:Y:S01]  /*0000*/  LDC R1, c[0x0][0x37c] ;  /* 0x0000df00ff017b82 */ /* 0x000fe20000000800 */
[----:B------:R-:W-:Y:S05]  /*0010*/  EXIT ;  /* 0x000000000000794d */ /* 0x000fea0003800000 */
.L_x_0:
[----:B------:R-:W-:-:S00]  /*0020*/  BRA `(.L_x_0) ;  /* 0xfffffffc00fc7947 */ /* 0x000fc0000383ffff */
[----:B------:R-:W-:-:S00]  /*0030*/  NOP ;  /* 0x0000000000007918 */ /* 0x000fc00000000000 */
        /* <DEDUP_REMOVED lines=12> */
.L_x_1:


//--------------------- .nv.shared.reserved.0     --------------------------
	.section	.nv.shared.reserved.0,"aw",@nobits
	.weak		__nv_reservedSMEM_offset_0_alias
	.size		__nv_reservedSMEM_offset_0_alias, 0, 64
	.other		__nv_reservedSMEM_offset_0_alias,@"STO_CUDA_RESERVED_SHARED STV_DEFAULT"
__nv_reservedSMEM_offset_0_alias:
	.zero		0
	.zero		64


//--------------------- .nv.constant0.K_SYNC_UINT_DEP128 --------------------------
	.section	.nv.constant0.K_SYNC_UINT_DEP128,"a",@progbits
	.sectionflags	@""
	.align	4
.nv.constant0.K_SYNC_UINT_DEP128:
	.zero		924


//--------------------- SYMBOLS --------------------------

	.type		.nv.reservedSmem.offset0,@object
	.size		.nv.reservedSmem.offset0,0x4
